	.version 2.2
	.target sm_20
	// compiled with /home/bachelor/deicide218/cuda-3.2/open64/lib//be
	// nvopencc 3.2 built on 2010-11-03

	.visible .func _Z12calculateBinjP6uchar4 (.param .u32 __cudaparmf1__Z12calculateBinjP6uchar4, .param .u64 __cudaparmf2__Z12calculateBinjP6uchar4)

	//-----------------------------------------------------------
	// Compiling histo_intermediates.cpp3.i (/tmp/ccBI#.RZqLhf)
	//-----------------------------------------------------------

	//-----------------------------------------------------------
	// Options:
	//-----------------------------------------------------------
	//  Target:ptx, ISA:sm_20, Endian:little, Pointer Size:64
	//  -O3	(Optimization level)
	//  -g0	(Debug level)
	//  -m2	(Report advisories)
	//-----------------------------------------------------------

	.file	1	"<command-line>"
	.file	2	"histo_intermediates.cudafe2.gpu"
	.file	3	"/usr/lib/gcc/x86_64-linux-gnu/4.4.7/include/stddef.h"
	.file	4	"/home/bachelor/deicide218/cuda-3.2/bin/../include/crt/device_runtime.h"
	.file	5	"/home/bachelor/deicide218/cuda-3.2/bin/../include/host_defines.h"
	.file	6	"/home/bachelor/deicide218/cuda-3.2/bin/../include/builtin_types.h"
	.file	7	"/home/bachelor/deicide218/cuda-3.2/bin/../include/device_types.h"
	.file	8	"/home/bachelor/deicide218/cuda-3.2/bin/../include/driver_types.h"
	.file	9	"/home/bachelor/deicide218/cuda-3.2/bin/../include/surface_types.h"
	.file	10	"/home/bachelor/deicide218/cuda-3.2/bin/../include/texture_types.h"
	.file	11	"/home/bachelor/deicide218/cuda-3.2/bin/../include/vector_types.h"
	.file	12	"/home/bachelor/deicide218/cuda-3.2/bin/../include/device_launch_parameters.h"
	.file	13	"/home/bachelor/deicide218/cuda-3.2/bin/../include/crt/storage_class.h"
	.file	14	"/usr/include/x86_64-linux-gnu/bits/types.h"
	.file	15	"/usr/include/time.h"
	.file	16	"histo_intermediates.cu"
	.file	17	"/home/bachelor/deicide218/cuda-3.2/bin/../include/common_functions.h"
	.file	18	"/home/bachelor/deicide218/cuda-3.2/bin/../include/math_functions.h"
	.file	19	"/home/bachelor/deicide218/cuda-3.2/bin/../include/math_constants.h"
	.file	20	"/home/bachelor/deicide218/cuda-3.2/bin/../include/device_functions.h"
	.file	21	"/home/bachelor/deicide218/cuda-3.2/bin/../include/sm_11_atomic_functions.h"
	.file	22	"/home/bachelor/deicide218/cuda-3.2/bin/../include/sm_12_atomic_functions.h"
	.file	23	"/home/bachelor/deicide218/cuda-3.2/bin/../include/sm_13_double_functions.h"
	.file	24	"/home/bachelor/deicide218/cuda-3.2/bin/../include/sm_20_atomic_functions.h"
	.file	25	"/home/bachelor/deicide218/cuda-3.2/bin/../include/sm_20_intrinsics.h"
	.file	26	"/home/bachelor/deicide218/cuda-3.2/bin/../include/surface_functions.h"
	.file	27	"/home/bachelor/deicide218/cuda-3.2/bin/../include/texture_fetch_functions.h"
	.file	28	"/home/bachelor/deicide218/cuda-3.2/bin/../include/math_functions_dbl_ptx3.h"


	.visible .func _Z12calculateBinjP6uchar4 (.param .u32 __cudaparmf1__Z12calculateBinjP6uchar4, .param .u64 __cudaparmf2__Z12calculateBinjP6uchar4)
	{
	.reg .u32 %r<17>;
	.reg .u64 %rd<4>;
	.loc	16	17	0
$LDWbegin__Z12calculateBinjP6uchar4:
	ld.param.u32 	%r1, [__cudaparmf1__Z12calculateBinjP6uchar4];
	mov.s32 	%r2, %r1;
	ld.param.u64 	%rd1, [__cudaparmf2__Z12calculateBinjP6uchar4];
	mov.s64 	%rd2, %rd1;
	.loc	16	31	0
	mov.u32 	%r3, -1431655765;
	mul.hi.u32 	%r4, %r2, %r3;
	shr.u32 	%r5, %r4, 14;
	shr.u32 	%r6, %r2, 10;
	mov.u32 	%r7, -1431655765;
	mul.hi.u32 	%r8, %r6, %r7;
	shr.u32 	%r9, %r8, 4;
	mul.lo.u32 	%r10, %r9, 24;
	sub.u32 	%r11, %r6, %r10;
	shl.b32 	%r12, %r2, 22;
	shr.u32 	%r13, %r12, 24;
	and.b32 	%r14, %r2, 3;
	mul.lo.s32 	%r15, %r14, 8;
	st.v4.u8 	[%rd2+0], {%r5,%r11,%r13,%r15};
	.loc	16	32	0
	ret;
$LDWend__Z12calculateBinjP6uchar4:
	} // _Z12calculateBinjP6uchar4

	.entry _Z26histo_intermediates_kernelP5uint2jjjP6uchar4 (
		.param .u64 __cudaparm__Z26histo_intermediates_kernelP5uint2jjjP6uchar4_input,
		.param .u32 __cudaparm__Z26histo_intermediates_kernelP5uint2jjjP6uchar4_height,
		.param .u32 __cudaparm__Z26histo_intermediates_kernelP5uint2jjjP6uchar4_width,
		.param .u32 __cudaparm__Z26histo_intermediates_kernelP5uint2jjjP6uchar4_input_pitch,
		.param .u64 __cudaparm__Z26histo_intermediates_kernelP5uint2jjjP6uchar4_sm_mappings)
	{
	.reg .u32 %r<462>;
	.reg .u64 %rd<98>;
	.reg .pred %p<5>;
	.loc	16	39	0
$LDWbegin__Z26histo_intermediates_kernelP5uint2jjjP6uchar4:
	.loc	16	51	0
	ld.param.u32 	%r1, [__cudaparm__Z26histo_intermediates_kernelP5uint2jjjP6uchar4_input_pitch];
	mov.u32 	%r2, %ctaid.x;
	mul.lo.u32 	%r3, %r1, %r2;
	cvt.u64.u32 	%rd1, %tid.x;
	ld.param.u64 	%rd2, [__cudaparm__Z26histo_intermediates_kernelP5uint2jjjP6uchar4_input];
	mul.lo.u32 	%r4, %r3, 16;
	cvt.u64.u32 	%rd3, %r4;
	add.u64 	%rd4, %rd3, %rd1;
	mul.lo.u64 	%rd5, %rd4, 8;
	add.u64 	%rd6, %rd2, %rd5;
	ld.global.v2.u32 	{%r5,%r6}, [%rd6+0];
	.loc	16	31	0
	cvt.u32.u64 	%r7, %rd1;
	ld.param.u32 	%r8, [__cudaparm__Z26histo_intermediates_kernelP5uint2jjjP6uchar4_width];
	mul.lo.u32 	%r9, %r8, %r2;
	mul.lo.u32 	%r10, %r9, 16;
	add.u32 	%r11, %r7, %r10;
	ld.param.u64 	%rd7, [__cudaparm__Z26histo_intermediates_kernelP5uint2jjjP6uchar4_sm_mappings];
	cvt.u64.u32 	%rd8, %r11;
	mul.wide.u32 	%rd9, %r11, 4;
	add.u64 	%rd10, %rd7, %rd9;
	mov.u32 	%r12, -1431655765;
	mul.hi.u32 	%r13, %r5, %r12;
	shr.u32 	%r14, %r13, 14;
	shr.u32 	%r15, %r5, 10;
	mov.u32 	%r16, -1431655765;
	mul.hi.u32 	%r17, %r15, %r16;
	shr.u32 	%r18, %r17, 4;
	mul.lo.u32 	%r19, %r18, 24;
	sub.u32 	%r20, %r15, %r19;
	shl.b32 	%r21, %r5, 22;
	shr.u32 	%r22, %r21, 24;
	and.b32 	%r23, %r5, 3;
	mul.lo.s32 	%r24, %r23, 8;
	st.global.v4.u8 	[%rd10+0], {%r14,%r20,%r22,%r24};
	.loc	16	53	0
	mov.u32 	%r25, %ntid.x;
	sub.u32 	%r26, %r25, 1;
	and.b32 	%r27, %r8, 1;
	setp.eq.u32 	%p1, %r7, %r26;
	mov.u32 	%r28, 0;
	setp.ne.u32 	%p2, %r27, %r28;
	selp.s32 	%r29, 1, 0, %p1;
	selp.s32 	%r30, 1, 0, %p2;
	and.b32 	%r31, %r29, %r30;
	mov.s32 	%r32, 0;
	setp.eq.u32 	%p3, %r31, %r32;
	@!%p3 bra 	$Lt_1_2818;
	.loc	16	31	0
	add.u32 	%r33, %r11, %r25;
	cvt.u64.u32 	%rd11, %r33;
	mul.wide.u32 	%rd12, %r33, 4;
	add.u64 	%rd13, %rd7, %rd12;
	mov.u32 	%r34, -1431655765;
	mul.hi.u32 	%r35, %r6, %r34;
	shr.u32 	%r36, %r35, 14;
	shr.u32 	%r37, %r6, 10;
	mov.u32 	%r38, -1431655765;
	mul.hi.u32 	%r39, %r37, %r38;
	shr.u32 	%r40, %r39, 4;
	mul.lo.u32 	%r41, %r40, 24;
	sub.u32 	%r42, %r37, %r41;
	shl.b32 	%r43, %r6, 22;
	shr.u32 	%r44, %r43, 24;
	and.b32 	%r45, %r6, 3;
	mul.lo.s32 	%r46, %r45, 8;
	st.global.v4.u8 	[%rd13+0], {%r36,%r42,%r44,%r46};
$Lt_1_2818:
	.loc	16	51	0
	cvt.u64.u32 	%rd14, %r1;
	mul.wide.u32 	%rd15, %r1, 8;
	add.u64 	%rd16, %rd15, %rd6;
	ld.global.v2.u32 	{%r5,%r6}, [%rd16+0];
	.loc	16	31	0
	add.u32 	%r47, %r11, %r8;
	cvt.u64.u32 	%rd17, %r47;
	mul.wide.u32 	%rd18, %r47, 4;
	add.u64 	%rd19, %rd7, %rd18;
	mov.u32 	%r48, -1431655765;
	mul.hi.u32 	%r49, %r5, %r48;
	shr.u32 	%r50, %r49, 14;
	shr.u32 	%r51, %r5, 10;
	mov.u32 	%r52, -1431655765;
	mul.hi.u32 	%r53, %r51, %r52;
	shr.u32 	%r54, %r53, 4;
	mul.lo.u32 	%r55, %r54, 24;
	sub.u32 	%r56, %r51, %r55;
	shl.b32 	%r57, %r5, 22;
	shr.u32 	%r58, %r57, 24;
	and.b32 	%r59, %r5, 3;
	mul.lo.s32 	%r60, %r59, 8;
	st.global.v4.u8 	[%rd19+0], {%r50,%r56,%r58,%r60};
	.loc	16	53	0
	@!%p3 bra 	$Lt_1_3330;
	.loc	16	31	0
	add.u32 	%r61, %r47, %r25;
	cvt.u64.u32 	%rd20, %r61;
	mul.wide.u32 	%rd21, %r61, 4;
	add.u64 	%rd22, %rd7, %rd21;
	mov.u32 	%r62, -1431655765;
	mul.hi.u32 	%r63, %r6, %r62;
	shr.u32 	%r64, %r63, 14;
	shr.u32 	%r65, %r6, 10;
	mov.u32 	%r66, -1431655765;
	mul.hi.u32 	%r67, %r65, %r66;
	shr.u32 	%r68, %r67, 4;
	mul.lo.u32 	%r69, %r68, 24;
	sub.u32 	%r70, %r65, %r69;
	shl.b32 	%r71, %r6, 22;
	shr.u32 	%r72, %r71, 24;
	and.b32 	%r73, %r6, 3;
	mul.lo.s32 	%r74, %r73, 8;
	st.global.v4.u8 	[%rd22+0], {%r64,%r70,%r72,%r74};
$Lt_1_3330:
	.loc	16	51	0
	add.u64 	%rd23, %rd15, %rd16;
	ld.global.v2.u32 	{%r5,%r6}, [%rd23+0];
	.loc	16	31	0
	add.u32 	%r75, %r47, %r8;
	cvt.u64.u32 	%rd24, %r75;
	mul.wide.u32 	%rd25, %r75, 4;
	add.u64 	%rd26, %rd7, %rd25;
	mov.u32 	%r76, -1431655765;
	mul.hi.u32 	%r77, %r5, %r76;
	shr.u32 	%r78, %r77, 14;
	shr.u32 	%r79, %r5, 10;
	mov.u32 	%r80, -1431655765;
	mul.hi.u32 	%r81, %r79, %r80;
	shr.u32 	%r82, %r81, 4;
	mul.lo.u32 	%r83, %r82, 24;
	sub.u32 	%r84, %r79, %r83;
	shl.b32 	%r85, %r5, 22;
	shr.u32 	%r86, %r85, 24;
	and.b32 	%r87, %r5, 3;
	mul.lo.s32 	%r88, %r87, 8;
	st.global.v4.u8 	[%rd26+0], {%r78,%r84,%r86,%r88};
	.loc	16	53	0
	@!%p3 bra 	$Lt_1_3842;
	.loc	16	31	0
	add.u32 	%r89, %r75, %r25;
	cvt.u64.u32 	%rd27, %r89;
	mul.wide.u32 	%rd28, %r89, 4;
	add.u64 	%rd29, %rd7, %rd28;
	mov.u32 	%r90, -1431655765;
	mul.hi.u32 	%r91, %r6, %r90;
	shr.u32 	%r92, %r91, 14;
	shr.u32 	%r93, %r6, 10;
	mov.u32 	%r94, -1431655765;
	mul.hi.u32 	%r95, %r93, %r94;
	shr.u32 	%r96, %r95, 4;
	mul.lo.u32 	%r97, %r96, 24;
	sub.u32 	%r98, %r93, %r97;
	shl.b32 	%r99, %r6, 22;
	shr.u32 	%r100, %r99, 24;
	and.b32 	%r101, %r6, 3;
	mul.lo.s32 	%r102, %r101, 8;
	st.global.v4.u8 	[%rd29+0], {%r92,%r98,%r100,%r102};
$Lt_1_3842:
	.loc	16	51	0
	add.u64 	%rd30, %rd15, %rd23;
	ld.global.v2.u32 	{%r5,%r6}, [%rd30+0];
	.loc	16	31	0
	add.u32 	%r103, %r75, %r8;
	cvt.u64.u32 	%rd31, %r103;
	mul.wide.u32 	%rd32, %r103, 4;
	add.u64 	%rd33, %rd7, %rd32;
	mov.u32 	%r104, -1431655765;
	mul.hi.u32 	%r105, %r5, %r104;
	shr.u32 	%r106, %r105, 14;
	shr.u32 	%r107, %r5, 10;
	mov.u32 	%r108, -1431655765;
	mul.hi.u32 	%r109, %r107, %r108;
	shr.u32 	%r110, %r109, 4;
	mul.lo.u32 	%r111, %r110, 24;
	sub.u32 	%r112, %r107, %r111;
	shl.b32 	%r113, %r5, 22;
	shr.u32 	%r114, %r113, 24;
	and.b32 	%r115, %r5, 3;
	mul.lo.s32 	%r116, %r115, 8;
	st.global.v4.u8 	[%rd33+0], {%r106,%r112,%r114,%r116};
	.loc	16	53	0
	@!%p3 bra 	$Lt_1_4354;
	.loc	16	31	0
	add.u32 	%r117, %r103, %r25;
	cvt.u64.u32 	%rd34, %r117;
	mul.wide.u32 	%rd35, %r117, 4;
	add.u64 	%rd36, %rd7, %rd35;
	mov.u32 	%r118, -1431655765;
	mul.hi.u32 	%r119, %r6, %r118;
	shr.u32 	%r120, %r119, 14;
	shr.u32 	%r121, %r6, 10;
	mov.u32 	%r122, -1431655765;
	mul.hi.u32 	%r123, %r121, %r122;
	shr.u32 	%r124, %r123, 4;
	mul.lo.u32 	%r125, %r124, 24;
	sub.u32 	%r126, %r121, %r125;
	shl.b32 	%r127, %r6, 22;
	shr.u32 	%r128, %r127, 24;
	and.b32 	%r129, %r6, 3;
	mul.lo.s32 	%r130, %r129, 8;
	st.global.v4.u8 	[%rd36+0], {%r120,%r126,%r128,%r130};
$Lt_1_4354:
	.loc	16	51	0
	add.u64 	%rd37, %rd15, %rd30;
	ld.global.v2.u32 	{%r5,%r6}, [%rd37+0];
	.loc	16	31	0
	add.u32 	%r131, %r103, %r8;
	cvt.u64.u32 	%rd38, %r131;
	mul.wide.u32 	%rd39, %r131, 4;
	add.u64 	%rd40, %rd7, %rd39;
	mov.u32 	%r132, -1431655765;
	mul.hi.u32 	%r133, %r5, %r132;
	shr.u32 	%r134, %r133, 14;
	shr.u32 	%r135, %r5, 10;
	mov.u32 	%r136, -1431655765;
	mul.hi.u32 	%r137, %r135, %r136;
	shr.u32 	%r138, %r137, 4;
	mul.lo.u32 	%r139, %r138, 24;
	sub.u32 	%r140, %r135, %r139;
	shl.b32 	%r141, %r5, 22;
	shr.u32 	%r142, %r141, 24;
	and.b32 	%r143, %r5, 3;
	mul.lo.s32 	%r144, %r143, 8;
	st.global.v4.u8 	[%rd40+0], {%r134,%r140,%r142,%r144};
	.loc	16	53	0
	@!%p3 bra 	$Lt_1_4866;
	.loc	16	31	0
	add.u32 	%r145, %r131, %r25;
	cvt.u64.u32 	%rd41, %r145;
	mul.wide.u32 	%rd42, %r145, 4;
	add.u64 	%rd43, %rd7, %rd42;
	mov.u32 	%r146, -1431655765;
	mul.hi.u32 	%r147, %r6, %r146;
	shr.u32 	%r148, %r147, 14;
	shr.u32 	%r149, %r6, 10;
	mov.u32 	%r150, -1431655765;
	mul.hi.u32 	%r151, %r149, %r150;
	shr.u32 	%r152, %r151, 4;
	mul.lo.u32 	%r153, %r152, 24;
	sub.u32 	%r154, %r149, %r153;
	shl.b32 	%r155, %r6, 22;
	shr.u32 	%r156, %r155, 24;
	and.b32 	%r157, %r6, 3;
	mul.lo.s32 	%r158, %r157, 8;
	st.global.v4.u8 	[%rd43+0], {%r148,%r154,%r156,%r158};
$Lt_1_4866:
	.loc	16	51	0
	add.u64 	%rd44, %rd15, %rd37;
	ld.global.v2.u32 	{%r5,%r6}, [%rd44+0];
	.loc	16	31	0
	add.u32 	%r159, %r131, %r8;
	cvt.u64.u32 	%rd45, %r159;
	mul.wide.u32 	%rd46, %r159, 4;
	add.u64 	%rd47, %rd7, %rd46;
	mov.u32 	%r160, -1431655765;
	mul.hi.u32 	%r161, %r5, %r160;
	shr.u32 	%r162, %r161, 14;
	shr.u32 	%r163, %r5, 10;
	mov.u32 	%r164, -1431655765;
	mul.hi.u32 	%r165, %r163, %r164;
	shr.u32 	%r166, %r165, 4;
	mul.lo.u32 	%r167, %r166, 24;
	sub.u32 	%r168, %r163, %r167;
	shl.b32 	%r169, %r5, 22;
	shr.u32 	%r170, %r169, 24;
	and.b32 	%r171, %r5, 3;
	mul.lo.s32 	%r172, %r171, 8;
	st.global.v4.u8 	[%rd47+0], {%r162,%r168,%r170,%r172};
	.loc	16	53	0
	@!%p3 bra 	$Lt_1_5378;
	.loc	16	58	0
	add.u32 	%r173, %r159, %r25;
	cvt.u64.u32 	%rd48, %r173;
	mul.wide.u32 	%rd49, %r173, 4;
	add.u64 	%rd50, %rd7, %rd49;
	.loc	16	31	0
	mov.u32 	%r174, -1431655765;
	mul.hi.u32 	%r175, %r6, %r174;
	shr.u32 	%r176, %r175, 14;
	shr.u32 	%r177, %r6, 10;
	mov.u32 	%r178, -1431655765;
	mul.hi.u32 	%r179, %r177, %r178;
	shr.u32 	%r180, %r179, 4;
	mul.lo.u32 	%r181, %r180, 24;
	sub.u32 	%r182, %r177, %r181;
	shl.b32 	%r183, %r6, 22;
	shr.u32 	%r184, %r183, 24;
	and.b32 	%r185, %r6, 3;
	mul.lo.s32 	%r186, %r185, 8;
	st.global.v4.u8 	[%rd50+0], {%r176,%r182,%r184,%r186};
$Lt_1_5378:
	.loc	16	63	0
	add.u64 	%rd51, %rd15, %rd44;
	ld.global.v2.u32 	{%r5,%r6}, [%rd51+0];
	.loc	16	53	0
	add.u32 	%r187, %r159, %r8;
	cvt.u64.u32 	%rd52, %r187;
	mul.wide.u32 	%rd53, %r187, 4;
	add.u64 	%rd54, %rd7, %rd53;
	.loc	16	31	0
	mov.u32 	%r188, -1431655765;
	mul.hi.u32 	%r189, %r5, %r188;
	shr.u32 	%r190, %r189, 14;
	shr.u32 	%r191, %r5, 10;
	mov.u32 	%r192, -1431655765;
	mul.hi.u32 	%r193, %r191, %r192;
	shr.u32 	%r194, %r193, 4;
	mul.lo.u32 	%r195, %r194, 24;
	sub.u32 	%r196, %r191, %r195;
	shl.b32 	%r197, %r5, 22;
	shr.u32 	%r198, %r197, 24;
	and.b32 	%r199, %r5, 3;
	mul.lo.s32 	%r200, %r199, 8;
	st.global.v4.u8 	[%rd54+0], {%r190,%r196,%r198,%r200};
	.loc	16	53	0
	@!%p3 bra 	$Lt_1_5890;
	.loc	16	58	0
	add.u32 	%r201, %r187, %r25;
	cvt.u64.u32 	%rd55, %r201;
	mul.wide.u32 	%rd56, %r201, 4;
	add.u64 	%rd50, %rd7, %rd56;
	.loc	16	31	0
	mov.u32 	%r202, -1431655765;
	mul.hi.u32 	%r203, %r6, %r202;
	shr.u32 	%r204, %r203, 14;
	shr.u32 	%r205, %r6, 10;
	mov.u32 	%r206, -1431655765;
	mul.hi.u32 	%r207, %r205, %r206;
	shr.u32 	%r208, %r207, 4;
	mul.lo.u32 	%r209, %r208, 24;
	sub.u32 	%r210, %r205, %r209;
	shl.b32 	%r211, %r6, 22;
	shr.u32 	%r212, %r211, 24;
	and.b32 	%r213, %r6, 3;
	mul.lo.s32 	%r214, %r213, 8;
	st.global.v4.u8 	[%rd50+0], {%r204,%r210,%r212,%r214};
$Lt_1_5890:
	.loc	16	63	0
	add.u64 	%rd51, %rd15, %rd51;
	ld.global.v2.u32 	{%r5,%r6}, [%rd51+0];
	.loc	16	53	0
	add.u32 	%r215, %r187, %r8;
	cvt.u64.u32 	%rd57, %r215;
	mul.wide.u32 	%rd58, %r215, 4;
	add.u64 	%rd59, %rd7, %rd58;
	.loc	16	31	0
	mov.u32 	%r216, -1431655765;
	mul.hi.u32 	%r217, %r5, %r216;
	shr.u32 	%r218, %r217, 14;
	shr.u32 	%r219, %r5, 10;
	mov.u32 	%r220, -1431655765;
	mul.hi.u32 	%r221, %r219, %r220;
	shr.u32 	%r222, %r221, 4;
	mul.lo.u32 	%r223, %r222, 24;
	sub.u32 	%r224, %r219, %r223;
	shl.b32 	%r225, %r5, 22;
	shr.u32 	%r226, %r225, 24;
	and.b32 	%r227, %r5, 3;
	mul.lo.s32 	%r228, %r227, 8;
	st.global.v4.u8 	[%rd59+0], {%r218,%r224,%r226,%r228};
	.loc	16	53	0
	@!%p3 bra 	$Lt_1_6402;
	.loc	16	58	0
	add.u32 	%r229, %r215, %r25;
	cvt.u64.u32 	%rd60, %r229;
	mul.wide.u32 	%rd61, %r229, 4;
	add.u64 	%rd50, %rd7, %rd61;
	.loc	16	31	0
	mov.u32 	%r230, -1431655765;
	mul.hi.u32 	%r231, %r6, %r230;
	shr.u32 	%r232, %r231, 14;
	shr.u32 	%r233, %r6, 10;
	mov.u32 	%r234, -1431655765;
	mul.hi.u32 	%r235, %r233, %r234;
	shr.u32 	%r236, %r235, 4;
	mul.lo.u32 	%r237, %r236, 24;
	sub.u32 	%r238, %r233, %r237;
	shl.b32 	%r239, %r6, 22;
	shr.u32 	%r240, %r239, 24;
	and.b32 	%r241, %r6, 3;
	mul.lo.s32 	%r242, %r241, 8;
	st.global.v4.u8 	[%rd50+0], {%r232,%r238,%r240,%r242};
$Lt_1_6402:
	.loc	16	63	0
	add.u64 	%rd51, %rd15, %rd51;
	ld.global.v2.u32 	{%r5,%r6}, [%rd51+0];
	.loc	16	53	0
	add.u32 	%r243, %r215, %r8;
	cvt.u64.u32 	%rd62, %r243;
	mul.wide.u32 	%rd63, %r243, 4;
	add.u64 	%rd64, %rd7, %rd63;
	.loc	16	31	0
	mov.u32 	%r244, -1431655765;
	mul.hi.u32 	%r245, %r5, %r244;
	shr.u32 	%r246, %r245, 14;
	shr.u32 	%r247, %r5, 10;
	mov.u32 	%r248, -1431655765;
	mul.hi.u32 	%r249, %r247, %r248;
	shr.u32 	%r250, %r249, 4;
	mul.lo.u32 	%r251, %r250, 24;
	sub.u32 	%r252, %r247, %r251;
	shl.b32 	%r253, %r5, 22;
	shr.u32 	%r254, %r253, 24;
	and.b32 	%r255, %r5, 3;
	mul.lo.s32 	%r256, %r255, 8;
	st.global.v4.u8 	[%rd64+0], {%r246,%r252,%r254,%r256};
	.loc	16	53	0
	@!%p3 bra 	$Lt_1_6914;
	.loc	16	58	0
	add.u32 	%r257, %r243, %r25;
	cvt.u64.u32 	%rd65, %r257;
	mul.wide.u32 	%rd66, %r257, 4;
	add.u64 	%rd50, %rd7, %rd66;
	.loc	16	31	0
	mov.u32 	%r258, -1431655765;
	mul.hi.u32 	%r259, %r6, %r258;
	shr.u32 	%r260, %r259, 14;
	shr.u32 	%r261, %r6, 10;
	mov.u32 	%r262, -1431655765;
	mul.hi.u32 	%r263, %r261, %r262;
	shr.u32 	%r264, %r263, 4;
	mul.lo.u32 	%r265, %r264, 24;
	sub.u32 	%r266, %r261, %r265;
	shl.b32 	%r267, %r6, 22;
	shr.u32 	%r268, %r267, 24;
	and.b32 	%r269, %r6, 3;
	mul.lo.s32 	%r270, %r269, 8;
	st.global.v4.u8 	[%rd50+0], {%r260,%r266,%r268,%r270};
$Lt_1_6914:
	.loc	16	63	0
	add.u64 	%rd51, %rd15, %rd51;
	.loc	16	64	0
	add.u32 	%r271, %r243, %r8;
	ld.global.v2.u32 	{%r5,%r6}, [%rd51+0];
	.loc	16	31	0
	cvt.u64.u32 	%rd67, %r271;
	mul.wide.u32 	%rd68, %r271, 4;
	add.u64 	%rd69, %rd7, %rd68;
	mov.u32 	%r272, -1431655765;
	mul.hi.u32 	%r273, %r5, %r272;
	shr.u32 	%r274, %r273, 14;
	shr.u32 	%r275, %r5, 10;
	mov.u32 	%r276, -1431655765;
	mul.hi.u32 	%r277, %r275, %r276;
	shr.u32 	%r278, %r277, 4;
	mul.lo.u32 	%r279, %r278, 24;
	sub.u32 	%r280, %r275, %r279;
	shl.b32 	%r281, %r5, 22;
	shr.u32 	%r282, %r281, 24;
	and.b32 	%r283, %r5, 3;
	mul.lo.s32 	%r284, %r283, 8;
	st.global.v4.u8 	[%rd69+0], {%r274,%r280,%r282,%r284};
	.loc	16	53	0
	@!%p3 bra 	$Lt_1_7426;
	.loc	16	31	0
	add.u32 	%r285, %r271, %r25;
	cvt.u64.u32 	%rd70, %r285;
	mul.wide.u32 	%rd71, %r285, 4;
	add.u64 	%rd72, %rd7, %rd71;
	mov.u32 	%r286, -1431655765;
	mul.hi.u32 	%r287, %r6, %r286;
	shr.u32 	%r288, %r287, 14;
	shr.u32 	%r289, %r6, 10;
	mov.u32 	%r290, -1431655765;
	mul.hi.u32 	%r291, %r289, %r290;
	shr.u32 	%r292, %r291, 4;
	mul.lo.u32 	%r293, %r292, 24;
	sub.u32 	%r294, %r289, %r293;
	shl.b32 	%r295, %r6, 22;
	shr.u32 	%r296, %r295, 24;
	and.b32 	%r297, %r6, 3;
	mul.lo.s32 	%r298, %r297, 8;
	st.global.v4.u8 	[%rd72+0], {%r288,%r294,%r296,%r298};
$Lt_1_7426:
	.loc	16	63	0
	add.u64 	%rd51, %rd15, %rd51;
	.loc	16	64	0
	add.u32 	%r271, %r271, %r8;
	ld.global.v2.u32 	{%r5,%r6}, [%rd51+0];
	.loc	16	31	0
	cvt.u64.u32 	%rd73, %r271;
	mul.wide.u32 	%rd74, %r271, 4;
	add.u64 	%rd69, %rd7, %rd74;
	mov.u32 	%r299, -1431655765;
	mul.hi.u32 	%r300, %r5, %r299;
	shr.u32 	%r301, %r300, 14;
	shr.u32 	%r302, %r5, 10;
	mov.u32 	%r303, -1431655765;
	mul.hi.u32 	%r304, %r302, %r303;
	shr.u32 	%r305, %r304, 4;
	mul.lo.u32 	%r306, %r305, 24;
	sub.u32 	%r307, %r302, %r306;
	shl.b32 	%r308, %r5, 22;
	shr.u32 	%r309, %r308, 24;
	and.b32 	%r310, %r5, 3;
	mul.lo.s32 	%r311, %r310, 8;
	st.global.v4.u8 	[%rd69+0], {%r301,%r307,%r309,%r311};
	.loc	16	53	0
	@!%p3 bra 	$Lt_1_7938;
	.loc	16	31	0
	add.u32 	%r312, %r271, %r25;
	cvt.u64.u32 	%rd75, %r312;
	mul.wide.u32 	%rd76, %r312, 4;
	add.u64 	%rd72, %rd7, %rd76;
	mov.u32 	%r313, -1431655765;
	mul.hi.u32 	%r314, %r6, %r313;
	shr.u32 	%r315, %r314, 14;
	shr.u32 	%r316, %r6, 10;
	mov.u32 	%r317, -1431655765;
	mul.hi.u32 	%r318, %r316, %r317;
	shr.u32 	%r319, %r318, 4;
	mul.lo.u32 	%r320, %r319, 24;
	sub.u32 	%r321, %r316, %r320;
	shl.b32 	%r322, %r6, 22;
	shr.u32 	%r323, %r322, 24;
	and.b32 	%r324, %r6, 3;
	mul.lo.s32 	%r325, %r324, 8;
	st.global.v4.u8 	[%rd72+0], {%r315,%r321,%r323,%r325};
$Lt_1_7938:
	.loc	16	63	0
	add.u64 	%rd51, %rd15, %rd51;
	.loc	16	64	0
	add.u32 	%r271, %r271, %r8;
	ld.global.v2.u32 	{%r5,%r6}, [%rd51+0];
	.loc	16	31	0
	cvt.u64.u32 	%rd77, %r271;
	mul.wide.u32 	%rd78, %r271, 4;
	add.u64 	%rd69, %rd7, %rd78;
	mov.u32 	%r326, -1431655765;
	mul.hi.u32 	%r327, %r5, %r326;
	shr.u32 	%r328, %r327, 14;
	shr.u32 	%r329, %r5, 10;
	mov.u32 	%r330, -1431655765;
	mul.hi.u32 	%r331, %r329, %r330;
	shr.u32 	%r332, %r331, 4;
	mul.lo.u32 	%r333, %r332, 24;
	sub.u32 	%r334, %r329, %r333;
	shl.b32 	%r335, %r5, 22;
	shr.u32 	%r336, %r335, 24;
	and.b32 	%r337, %r5, 3;
	mul.lo.s32 	%r338, %r337, 8;
	st.global.v4.u8 	[%rd69+0], {%r328,%r334,%r336,%r338};
	.loc	16	53	0
	@!%p3 bra 	$Lt_1_8450;
	.loc	16	31	0
	add.u32 	%r339, %r271, %r25;
	cvt.u64.u32 	%rd79, %r339;
	mul.wide.u32 	%rd80, %r339, 4;
	add.u64 	%rd72, %rd7, %rd80;
	mov.u32 	%r340, -1431655765;
	mul.hi.u32 	%r341, %r6, %r340;
	shr.u32 	%r342, %r341, 14;
	shr.u32 	%r343, %r6, 10;
	mov.u32 	%r344, -1431655765;
	mul.hi.u32 	%r345, %r343, %r344;
	shr.u32 	%r346, %r345, 4;
	mul.lo.u32 	%r347, %r346, 24;
	sub.u32 	%r348, %r343, %r347;
	shl.b32 	%r349, %r6, 22;
	shr.u32 	%r350, %r349, 24;
	and.b32 	%r351, %r6, 3;
	mul.lo.s32 	%r352, %r351, 8;
	st.global.v4.u8 	[%rd72+0], {%r342,%r348,%r350,%r352};
$Lt_1_8450:
	.loc	16	63	0
	add.u64 	%rd51, %rd15, %rd51;
	.loc	16	64	0
	add.u32 	%r271, %r271, %r8;
	ld.global.v2.u32 	{%r5,%r6}, [%rd51+0];
	.loc	16	31	0
	cvt.u64.u32 	%rd81, %r271;
	mul.wide.u32 	%rd82, %r271, 4;
	add.u64 	%rd69, %rd7, %rd82;
	mov.u32 	%r353, -1431655765;
	mul.hi.u32 	%r354, %r5, %r353;
	shr.u32 	%r355, %r354, 14;
	shr.u32 	%r356, %r5, 10;
	mov.u32 	%r357, -1431655765;
	mul.hi.u32 	%r358, %r356, %r357;
	shr.u32 	%r359, %r358, 4;
	mul.lo.u32 	%r360, %r359, 24;
	sub.u32 	%r361, %r356, %r360;
	shl.b32 	%r362, %r5, 22;
	shr.u32 	%r363, %r362, 24;
	and.b32 	%r364, %r5, 3;
	mul.lo.s32 	%r365, %r364, 8;
	st.global.v4.u8 	[%rd69+0], {%r355,%r361,%r363,%r365};
	.loc	16	53	0
	@!%p3 bra 	$Lt_1_8962;
	.loc	16	31	0
	add.u32 	%r366, %r271, %r25;
	cvt.u64.u32 	%rd83, %r366;
	mul.wide.u32 	%rd84, %r366, 4;
	add.u64 	%rd72, %rd7, %rd84;
	mov.u32 	%r367, -1431655765;
	mul.hi.u32 	%r368, %r6, %r367;
	shr.u32 	%r369, %r368, 14;
	shr.u32 	%r370, %r6, 10;
	mov.u32 	%r371, -1431655765;
	mul.hi.u32 	%r372, %r370, %r371;
	shr.u32 	%r373, %r372, 4;
	mul.lo.u32 	%r374, %r373, 24;
	sub.u32 	%r375, %r370, %r374;
	shl.b32 	%r376, %r6, 22;
	shr.u32 	%r377, %r376, 24;
	and.b32 	%r378, %r6, 3;
	mul.lo.s32 	%r379, %r378, 8;
	st.global.v4.u8 	[%rd72+0], {%r369,%r375,%r377,%r379};
$Lt_1_8962:
	.loc	16	63	0
	add.u64 	%rd51, %rd15, %rd51;
	.loc	16	64	0
	add.u32 	%r271, %r271, %r8;
	ld.global.v2.u32 	{%r5,%r6}, [%rd51+0];
	.loc	16	31	0
	cvt.u64.u32 	%rd85, %r271;
	mul.wide.u32 	%rd86, %r271, 4;
	add.u64 	%rd69, %rd7, %rd86;
	mov.u32 	%r380, -1431655765;
	mul.hi.u32 	%r381, %r5, %r380;
	shr.u32 	%r382, %r381, 14;
	shr.u32 	%r383, %r5, 10;
	mov.u32 	%r384, -1431655765;
	mul.hi.u32 	%r385, %r383, %r384;
	shr.u32 	%r386, %r385, 4;
	mul.lo.u32 	%r387, %r386, 24;
	sub.u32 	%r388, %r383, %r387;
	shl.b32 	%r389, %r5, 22;
	shr.u32 	%r390, %r389, 24;
	and.b32 	%r391, %r5, 3;
	mul.lo.s32 	%r392, %r391, 8;
	st.global.v4.u8 	[%rd69+0], {%r382,%r388,%r390,%r392};
	.loc	16	53	0
	@!%p3 bra 	$Lt_1_9474;
	.loc	16	31	0
	add.u32 	%r393, %r271, %r25;
	cvt.u64.u32 	%rd87, %r393;
	mul.wide.u32 	%rd88, %r393, 4;
	add.u64 	%rd72, %rd7, %rd88;
	mov.u32 	%r394, -1431655765;
	mul.hi.u32 	%r395, %r6, %r394;
	shr.u32 	%r396, %r395, 14;
	shr.u32 	%r397, %r6, 10;
	mov.u32 	%r398, -1431655765;
	mul.hi.u32 	%r399, %r397, %r398;
	shr.u32 	%r400, %r399, 4;
	mul.lo.u32 	%r401, %r400, 24;
	sub.u32 	%r402, %r397, %r401;
	shl.b32 	%r403, %r6, 22;
	shr.u32 	%r404, %r403, 24;
	and.b32 	%r405, %r6, 3;
	mul.lo.s32 	%r406, %r405, 8;
	st.global.v4.u8 	[%rd72+0], {%r396,%r402,%r404,%r406};
$Lt_1_9474:
	.loc	16	63	0
	add.u64 	%rd51, %rd15, %rd51;
	.loc	16	64	0
	add.u32 	%r271, %r271, %r8;
	ld.global.v2.u32 	{%r5,%r6}, [%rd51+0];
	.loc	16	31	0
	cvt.u64.u32 	%rd89, %r271;
	mul.wide.u32 	%rd90, %r271, 4;
	add.u64 	%rd69, %rd7, %rd90;
	mov.u32 	%r407, -1431655765;
	mul.hi.u32 	%r408, %r5, %r407;
	shr.u32 	%r409, %r408, 14;
	shr.u32 	%r410, %r5, 10;
	mov.u32 	%r411, -1431655765;
	mul.hi.u32 	%r412, %r410, %r411;
	shr.u32 	%r413, %r412, 4;
	mul.lo.u32 	%r414, %r413, 24;
	sub.u32 	%r415, %r410, %r414;
	shl.b32 	%r416, %r5, 22;
	shr.u32 	%r417, %r416, 24;
	and.b32 	%r418, %r5, 3;
	mul.lo.s32 	%r419, %r418, 8;
	st.global.v4.u8 	[%rd69+0], {%r409,%r415,%r417,%r419};
	.loc	16	53	0
	@!%p3 bra 	$Lt_1_9986;
	.loc	16	31	0
	add.u32 	%r420, %r271, %r25;
	cvt.u64.u32 	%rd91, %r420;
	mul.wide.u32 	%rd92, %r420, 4;
	add.u64 	%rd72, %rd7, %rd92;
	mov.u32 	%r421, -1431655765;
	mul.hi.u32 	%r422, %r6, %r421;
	shr.u32 	%r423, %r422, 14;
	shr.u32 	%r424, %r6, 10;
	mov.u32 	%r425, -1431655765;
	mul.hi.u32 	%r426, %r424, %r425;
	shr.u32 	%r427, %r426, 4;
	mul.lo.u32 	%r428, %r427, 24;
	sub.u32 	%r429, %r424, %r428;
	shl.b32 	%r430, %r6, 22;
	shr.u32 	%r431, %r430, 24;
	and.b32 	%r432, %r6, 3;
	mul.lo.s32 	%r433, %r432, 8;
	st.global.v4.u8 	[%rd72+0], {%r423,%r429,%r431,%r433};
$Lt_1_9986:
	.loc	16	63	0
	add.u64 	%rd51, %rd15, %rd51;
	.loc	16	64	0
	add.u32 	%r271, %r271, %r8;
	ld.global.v2.u32 	{%r5,%r6}, [%rd51+0];
	.loc	16	31	0
	cvt.u64.u32 	%rd93, %r271;
	mul.wide.u32 	%rd94, %r271, 4;
	add.u64 	%rd69, %rd7, %rd94;
	mov.u32 	%r434, -1431655765;
	mul.hi.u32 	%r435, %r5, %r434;
	shr.u32 	%r436, %r435, 14;
	shr.u32 	%r437, %r5, 10;
	mov.u32 	%r438, -1431655765;
	mul.hi.u32 	%r439, %r437, %r438;
	shr.u32 	%r440, %r439, 4;
	mul.lo.u32 	%r441, %r440, 24;
	sub.u32 	%r442, %r437, %r441;
	shl.b32 	%r443, %r5, 22;
	shr.u32 	%r444, %r443, 24;
	and.b32 	%r445, %r5, 3;
	mul.lo.s32 	%r446, %r445, 8;
	st.global.v4.u8 	[%rd69+0], {%r436,%r442,%r444,%r446};
	.loc	16	53	0
	@!%p3 bra 	$Lt_1_10498;
	.loc	16	31	0
	add.u32 	%r447, %r271, %r25;
	cvt.u64.u32 	%rd95, %r447;
	mul.wide.u32 	%rd96, %r447, 4;
	add.u64 	%rd72, %rd7, %rd96;
	mov.u32 	%r448, -1431655765;
	mul.hi.u32 	%r449, %r6, %r448;
	shr.u32 	%r450, %r449, 14;
	shr.u32 	%r451, %r6, 10;
	mov.u32 	%r452, -1431655765;
	mul.hi.u32 	%r453, %r451, %r452;
	shr.u32 	%r454, %r453, 4;
	mul.lo.u32 	%r455, %r454, 24;
	sub.u32 	%r456, %r451, %r455;
	shl.b32 	%r457, %r6, 22;
	shr.u32 	%r458, %r457, 24;
	and.b32 	%r459, %r6, 3;
	mul.lo.s32 	%r460, %r459, 8;
	st.global.v4.u8 	[%rd72+0], {%r450,%r456,%r458,%r460};
$Lt_1_10498:
	.loc	16	66	0
	exit;
$LDWend__Z26histo_intermediates_kernelP5uint2jjjP6uchar4:
	} // _Z26histo_intermediates_kernelP5uint2jjjP6uchar4



// ===== COMPILED SASS (sm_100) =====

	.target	sm_100

	.elftype	@"ET_EXEC"


//--------------------- .note.nv.tkinfo           --------------------------
	.section	.note.nv.tkinfo,"",@"SHT_NOTE"
	.sectionflags	@"SHF_NOTE_NV_TKINFO"
	.tkinfo
        /*0018*/ 	.word	0x00000002
        /*0030*/ 	.string	""
        /*0030*/ 	.string	"ptxas"
        /*0030*/ 	.string	"Cuda compilation tools, release 13.0, V13.0.88"
        /*0030*/ 	.string	"Build cuda_13.0.r13.0/compiler.36424714_0"
        /*0030*/ 	.string	"-arch sm_100 "



//--------------------- .note.nv.cuinfo           --------------------------
	.section	.note.nv.cuinfo,"",@"SHT_NOTE"
	.sectionflags	@"SHF_NOTE_NV_CUINFO"
        /*0018*/ 	.short	0x0002
        /*001a*/ 	.short	0x0014
        /*001c*/ 	.short	0x0082
	.zero		2


//--------------------- .nv.info                  --------------------------
	.section	.nv.info,"",@"SHT_CUDA_INFO"
	.align	4


	//----- nvinfo : EIATTR_REGCOUNT
	.align		4
        /*0000*/ 	.byte	0x04, 0x2f
        /*0002*/ 	.short	(.L_1 - .L_0)
	.align		4
.L_0:
        /*0004*/ 	.word	index@(_Z26histo_intermediates_kernelP5uint2jjjP6uchar4)
        /*0008*/ 	.word	0x00000018


	//----- nvinfo : EIATTR_FRAME_SIZE
	.align		4
.L_1:
        /*000c*/ 	.byte	0x04, 0x11
        /*000e*/ 	.short	(.L_3 - .L_2)
	.align		4
.L_2:
        /*0010*/ 	.word	index@(_Z26histo_intermediates_kernelP5uint2jjjP6uchar4)
        /*0014*/ 	.word	0x00000000


	//----- nvinfo : EIATTR_MIN_STACK_SIZE
	.align		4
.L_3:
        /*0018*/ 	.byte	0x04, 0x12
        /*001a*/ 	.short	(.L_5 - .L_4)
	.align		4
.L_4:
        /*001c*/ 	.word	index@(_Z26histo_intermediates_kernelP5uint2jjjP6uchar4)
        /*0020*/ 	.word	0x00000000
.L_5:


//--------------------- .nv.compat                --------------------------
	.section	.nv.compat,"",@"SHT_CUDA_COMPAT_INFO"
	.align	4
        /*0000*/ 	.byte	0x02, 0x09, 0x00, 0x00, 0x02, 0x02, 0x01, 0x00, 0x02, 0x05, 0x05, 0x00, 0x03, 0x07, 0x01, 0x01
        /*0010*/ 	.byte	0x02, 0x03, 0x00, 0x00, 0x02, 0x06, 0x01, 0x00, 0x04, 0x0b, 0x08, 0x00, 0x09, 0x00, 0x00, 0x00
        /*0020*/ 	.byte	0x00, 0x00, 0x00, 0x00


//--------------------- .nv.info._Z26histo_intermediates_kernelP5uint2jjjP6uchar4 --------------------------
	.section	.nv.info._Z26histo_intermediates_kernelP5uint2jjjP6uchar4,"",@"SHT_CUDA_INFO"
	.sectionflags	@""
	.align	4


	//----- nvinfo : EIATTR_CUDA_API_VERSION
	.align		4
        /*0000*/ 	.byte	0x04, 0x37
        /*0002*/ 	.short	(.L_7 - .L_6)
.L_6:
        /*0004*/ 	.word	0x00000082


	//----- nvinfo : EIATTR_KPARAM_INFO
	.align		4
.L_7:
        /*0008*/ 	.byte	0x04, 0x17
        /*000a*/ 	.short	(.L_9 - .L_8)
.L_8:
        /*000c*/ 	.word	0x00000000
        /*0010*/ 	.short	0x0004
        /*0012*/ 	.short	0x0018
        /*0014*/ 	.byte	0x00, 0xf0, 0x21, 0x00


	//----- nvinfo : EIATTR_KPARAM_INFO
	.align		4
.L_9:
        /*0018*/ 	.byte	0x04, 0x17
        /*001a*/ 	.short	(.L_11 - .L_10)
.L_10:
        /*001c*/ 	.word	0x00000000
        /*0020*/ 	.short	0x0003
        /*0022*/ 	.short	0x0010
        /*0024*/ 	.byte	0x00, 0xf0, 0x11, 0x00


	//----- nvinfo : EIATTR_KPARAM_INFO
	.align		4
.L_11:
        /*0028*/ 	.byte	0x04, 0x17
        /*002a*/ 	.short	(.L_13 - .L_12)
.L_12:
        /*002c*/ 	.word	0x00000000
        /*0030*/ 	.short	0x0002
        /*0032*/ 	.short	0x000c
        /*0034*/ 	.byte	0x00, 0xf0, 0x11, 0x00


	//----- nvinfo : EIATTR_KPARAM_INFO
	.align		4
.L_13:
        /*0038*/ 	.byte	0x04, 0x17
        /*003a*/ 	.short	(.L_15 - .L_14)
.L_14:
        /*003c*/ 	.word	0x00000000
        /*0040*/ 	.short	0x0001
        /*0042*/ 	.short	0x0008
        /*0044*/ 	.byte	0x00, 0xf0, 0x11, 0x00


	//----- nvinfo : EIATTR_KPARAM_INFO
	.align		4
.L_15:
        /*0048*/ 	.byte	0x04, 0x17
        /*004a*/ 	.short	(.L_17 - .L_16)
.L_16:
        /*004c*/ 	.word	0x00000000
        /*0050*/ 	.short	0x0000
        /*0052*/ 	.short	0x0000
        /*0054*/ 	.byte	0x00, 0xf0, 0x21, 0x00


	//----- nvinfo : EIATTR_SPARSE_MMA_MASK
	.align		4
.L_17:
        /*0058*/ 	.byte	0x03, 0x50
        /*005a*/ 	.short	0x0000


	//----- nvinfo : EIATTR_MAXREG_COUNT
	.align		4
        /*005c*/ 	.byte	0x03, 0x1b
        /*005e*/ 	.short	0x00ff


	//----- nvinfo : EIATTR_MERCURY_ISA_VERSION
	.align		4
        /*0060*/ 	.byte	0x03, 0x5f
        /*0062*/ 	.short	0x0101


	//----- nvinfo : EIATTR_VRC_CTA_INIT_COUNT
	.align		4
        /*0064*/ 	.byte	0x02, 0x4a
	.zero		1
	.zero		1


	//----- nvinfo : EIATTR_EXIT_INSTR_OFFSETS
	.align		4
        /*0068*/ 	.byte	0x04, 0x1c
        /*006a*/ 	.short	(.L_19 - .L_18)


	//   ....[0]....
.L_18:
        /*006c*/ 	.word	0x00002250


	//   ....[1]....
        /*0070*/ 	.word	0x00002360


	//----- nvinfo : EIATTR_CBANK_PARAM_SIZE
	.align		4
.L_19:
        /*0074*/ 	.byte	0x03, 0x19
        /*0076*/ 	.short	0x0020


	//----- nvinfo : EIATTR_PARAM_CBANK
	.align		4
        /*0078*/ 	.byte	0x04, 0x0a
        /*007a*/ 	.short	(.L_21 - .L_20)
	.align		4
.L_20:
        /*007c*/ 	.word	index@(.nv.constant0._Z26histo_intermediates_kernelP5uint2jjjP6uchar4)
        /*0080*/ 	.short	0x0380
        /*0082*/ 	.short	0x0020


	//----- nvinfo : EIATTR_SW_WAR
	.align		4
.L_21:
        /*0084*/ 	.byte	0x04, 0x36
        /*0086*/ 	.short	(.L_23 - .L_22)
.L_22:
        /*0088*/ 	.word	0x00000008
.L_23:


//--------------------- .nv.callgraph             --------------------------
	.section	.nv.callgraph,"",@"SHT_CUDA_CALLGRAPH"
	.align	4
	.sectionentsize	8
	.align		4
        /*0000*/ 	.word	0x00000000
	.align		4
        /*0004*/ 	.word	0xffffffff
	.align		4
        /*0008*/ 	.word	0x00000000
	.align		4
        /*000c*/ 	.word	0xfffffffe
	.align		4
        /*0010*/ 	.word	0x00000000
	.align		4
        /*0014*/ 	.word	0xfffffffd
	.align		4
        /*0018*/ 	.word	0x00000000
	.align		4
        /*001c*/ 	.word	0xfffffffc


//--------------------- .text._Z26histo_intermediates_kernelP5uint2jjjP6uchar4 --------------------------
	.section	.text._Z26histo_intermediates_kernelP5uint2jjjP6uchar4,"ax",@progbits
	.align	128
.text._Z26histo_intermediates_kernelP5uint2jjjP6uchar4:
        .type           _Z26histo_intermediates_kernelP5uint2jjjP6uchar4,@function
        .size           _Z26histo_intermediates_kernelP5uint2jjjP6uchar4,(.L_x_1 - _Z26histo_intermediates_kernelP5uint2jjjP6uchar4)
        .other          _Z26histo_intermediates_kernelP5uint2jjjP6uchar4,@"STO_CUDA_ENTRY STV_DEFAULT"
_Z26histo_intermediates_kernelP5uint2jjjP6uchar4:
[----:B------:R-:W-:Y:S01]  /*0000*/  LDC R1, c[0x0][0x37c] ;  /* 0x0000df00ff017b82 */ /* 0x000fe20000000800 */
[----:B------:R-:W0:Y:S07]  /*0010*/  S2R R5, SR_TID.X ;  /* 0x0000000000057919 */ /* 0x000e2e0000002100 */
[----:B------:R-:W1:Y:S01]  /*0020*/  S2UR UR5, SR_CTAID.X ;  /* 0x00000000000579c3 */ /* 0x000e620000002500 */
[----:B------:R-:W2:Y:S07]  /*0030*/  LDCU.64 UR6, c[0x0][0x358] ;  /* 0x00006b00ff0677ac */ /* 0x000eae0008000a00 */
[----:B------:R-:W1:Y:S08]  /*0040*/  LDC R4, c[0x0][0x390] ;  /* 0x0000e400ff047b82 */ /* 0x000e700000000800 */
[----:B------:R-:W3:Y:S01]  /*0050*/  LDC.64 R6, c[0x0][0x380] ;  /* 0x0000e000ff067b82 */ /* 0x000ee20000000a00 */
[----:B-1----:R-:W-:-:S05]  /*0060*/  IMAD R0, R4, UR5, RZ ;  /* 0x0000000504007c24 */ /* 0x002fca000f8e02ff */
[----:B0-----:R-:W-:-:S05]  /*0070*/  LEA R3, P0, R0, R5, 0x4 ;  /* 0x0000000500037211 */ /* 0x001fca00078020ff */
[----:B------:R-:W-:Y:S02]  /*0080*/  IMAD.X R0, RZ, RZ, RZ, P0 ;  /* 0x000000ffff007224 */ /* 0x000fe400000e06ff */
[----:B---3--:R-:W-:-:S04]  /*0090*/  IMAD.WIDE.U32 R6, R3, 0x8, R6 ;  /* 0x0000000803067825 */ /* 0x008fc800078e0006 */
[----:B------:R-:W-:Y:S01]  /*00a0*/  IMAD.SHL.U32 R3, R0, 0x8, RZ ;  /* 0x0000000800037824 */ /* 0x000fe200078e00ff */
[----:B------:R-:W0:Y:S01]  /*00b0*/  LDCU UR8, c[0x0][0x360] ;  /* 0x00006c00ff0877ac */ /* 0x000e220008000800 */
[----:B------:R-:W1:Y:S02]  /*00c0*/  LDC R0, c[0x0][0x38c] ;  /* 0x0000e300ff007b82 */ /* 0x000e640000000800 */
[----:B------:R-:W-:-:S05]  /*00d0*/  IMAD.IADD R7, R7, 0x1, R3 ;  /* 0x0000000107077824 */ /* 0x000fca00078e0203 */
[----:B--2---:R2:W3:Y:S01]  /*00e0*/  LDG.E.64 R8, desc[UR6][R6.64] ;  /* 0x0000000606087981 */ /* 0x0044e2000c1e1b00 */
[----:B0-----:R-:W-:Y:S01]  /*00f0*/  UIADD3 UR4, UPT, UPT, UR8, -0x1, URZ ;  /* 0xffffffff08047890 */ /* 0x001fe2000fffe0ff */
[----:B--2---:R-:W-:-:S05]  /*0100*/  IMAD.WIDE.U32 R6, R4, 0x8, R6 ;  /* 0x0000000804067825 */ /* 0x004fca00078e0006 */
[----:B------:R-:W-:Y:S02]  /*0110*/  ISETP.NE.U32.AND P1, PT, R5, UR4, PT ;  /* 0x0000000405007c0c */ /* 0x000fe4000bf25070 */
[----:B-1----:R-:W-:Y:S02]  /*0120*/  LOP3.LUT P0, RZ, R0, 0x1, RZ, 0xc0, !PT ;  /* 0x0000000100ff7812 */ /* 0x002fe4000780c0ff */
[----:B------:R-:W-:Y:S02]  /*0130*/  SEL R2, RZ, 0x1, P1 ;  /* 0x00000001ff027807 */ /* 0x000fe40000800000 */
[----:B------:R-:W-:-:S04]  /*0140*/  SEL R3, RZ, 0x1, !P0 ;  /* 0x00000001ff037807 */ /* 0x000fc80004000000 */
[----:B------:R-:W-:Y:S02]  /*0150*/  LOP3.LUT P0, RZ, R2, R3, RZ, 0xc0, !PT ;  /* 0x0000000302ff7212 */ /* 0x000fe4000780c0ff */
[----:B---3--:R-:W-:Y:S01]  /*0160*/  SHF.R.U32.HI R2, RZ, 0xa, R8 ;  /* 0x0000000aff027819 */ /* 0x008fe20000011608 */
[----:B------:R-:W-:-:S10]  /*0170*/  IMAD.HI.U32 R10, R8, -0x55555555, RZ ;  /* 0xaaaaaaab080a7827 */ /* 0x000fd400078e00ff */
[----:B------:R-:W-:Y:S01]  /*0180*/  @!P0 SHF.R.U32.HI R14, RZ, 0xa, R9 ;  /* 0x0000000aff0e8819 */ /* 0x000fe20000011609 */
[----:B------:R-:W-:Y:S01]  /*0190*/  IMAD.HI.U32 R3, R2, -0x55555555, RZ ;  /* 0xaaaaaaab02037827 */ /* 0x000fe200078e00ff */
[----:B------:R-:W-:-:S03]  /*01a0*/  SHF.R.U32.HI R10, RZ, 0xe, R10 ;  /* 0x0000000eff0a7819 */ /* 0x000fc6000001160a */
[----:B------:R-:W-:Y:S01]  /*01b0*/  @!P0 IMAD.HI.U32 R13, R14, -0x55555555, RZ ;  /* 0xaaaaaaab0e0d8827 */ /* 0x000fe200078e00ff */
[----:B------:R-:W-:-:S03]  /*01c0*/  SHF.R.U32.HI R3, RZ, 0x4, R3 ;  /* 0x00000004ff037819 */ /* 0x000fc60000011603 */
[----:B------:R-:W-:Y:S01]  /*01d0*/  IMAD.SHL.U32 R12, R8, 0x400000, RZ ;  /* 0x00400000080c7824 */ /* 0x000fe200078e00ff */
[----:B------:R-:W-:Y:S01]  /*01e0*/  @!P0 SHF.R.U32.HI R15, RZ, 0x4, R13 ;  /* 0x00000004ff0f8819 */ /* 0x000fe2000001160d */
[----:B------:R-:W-:Y:S02]  /*01f0*/  IMAD R11, R3, -0x18, R2 ;  /* 0xffffffe8030b7824 */ /* 0x000fe400078e0202 */
[----:B------:R-:W0:Y:S01]  /*0200*/  LDC.64 R2, c[0x0][0x398] ;  /* 0x0000e600ff027b82 */ /* 0x000e220000000a00 */
[----:B------:R-:W-:Y:S01]  /*0210*/  @!P0 IMAD.HI.U32 R13, R9, -0x55555555, RZ ;  /* 0xaaaaaaab090d8827 */ /* 0x000fe200078e00ff */
[----:B------:R-:W-:Y:S02]  /*0220*/  SHF.R.U32.HI R12, RZ, 0x18, R12 ;  /* 0x00000018ff0c7819 */ /* 0x000fe4000001160c */
[----:B------:R-:W-:Y:S01]  /*0230*/  PRMT R17, R11, 0x7604, R10 ;  /* 0x000076040b117816 */ /* 0x000fe2000000000a */
[----:B------:R-:W-:Y:S01]  /*0240*/  @!P0 IMAD R14, R15, -0x18, R14 ;  /* 0xffffffe80f0e8824 */ /* 0x000fe200078e020e */
[----:B------:R-:W-:Y:S01]  /*0250*/  @!P0 SHF.R.U32.HI R13, RZ, 0xe, R13 ;  /* 0x0000000eff0d8819 */ /* 0x000fe2000001160d */
[C---:B------:R-:W-:Y:S01]  /*0260*/  @!P0 IMAD.SHL.U32 R11, R9.reuse, 0x400000, RZ ;  /* 0x00400000090b8824 */ /* 0x040fe200078e00ff */
[----:B------:R-:W-:Y:S01]  /*0270*/  PRMT R17, R12, 0x7054, R17 ;  /* 0x000070540c117816 */ /* 0x000fe20000000011 */
[----:B------:R-:W-:Y:S01]  /*0280*/  IMAD R10, R0, UR5, RZ ;  /* 0x00000005000a7c24 */ /* 0x000fe2000f8e02ff */
[----:B------:R-:W-:Y:S01]  /*0290*/  @!P0 PRMT R14, R14, 0x7604, R13 ;  /* 0x000076040e0e8816 */ /* 0x000fe2000000000d */
[----:B------:R-:W-:Y:S01]  /*02a0*/  IMAD.SHL.U32 R8, R8, 0x8, RZ ;  /* 0x0000000808087824 */ /* 0x000fe200078e00ff */
[----:B------:R-:W-:Y:S01]  /*02b0*/  @!P0 SHF.R.U32.HI R11, RZ, 0x18, R11 ;  /* 0x00000018ff0b8819 */ /* 0x000fe2000001160b */
[----:B------:R-:W-:-:S02]  /*02c0*/  @!P0 IMAD.SHL.U32 R9, R9, 0x8, RZ ;  /* 0x0000000809098824 */ /* 0x000fc400078e00ff */
[----:B------:R-:W-:Y:S01]  /*02d0*/  IMAD R5, R10, 0x10, R5 ;  /* 0x000000100a057824 */ /* 0x000fe200078e0205 */
[----:B------:R-:W-:Y:S02]  /*02e0*/  LOP3.LUT R8, R8, 0x18, RZ, 0xe2, !PT ;  /* 0x0000001808087812 */ /* 0x000fe400078ee2ff */
[----:B------:R-:W-:Y:S01]  /*02f0*/  @!P0 PRMT R14, R11, 0x7054, R14 ;  /* 0x000070540b0e8816 */ /* 0x000fe2000000000e */
[----:B------:R-:W-:Y:S01]  /*0300*/  @!P0 VIADD R13, R5, UR8 ;  /* 0x00000008050d8c36 */ /* 0x000fe20008000000 */
[----:B------:R-:W-:Y:S02]  /*0310*/  @!P0 LOP3.LUT R9, R9, 0x18, RZ, 0xe2, !PT ;  /* 0x0000001809098812 */ /* 0x000fe400078ee2ff */
[----:B------:R-:W-:Y:S01]  /*0320*/  PRMT R19, R8, 0x654, R17 ;  /* 0x0000065408137816 */ /* 0x000fe20000000011 */
[----:B0-----:R-:W-:Y:S01]  /*0330*/  IMAD.WIDE.U32 R10, R5, 0x4, R2 ;  /* 0x00000004050a7825 */ /* 0x001fe200078e0002 */
[----:B------:R-:W-:-:S03]  /*0340*/  @!P0 PRMT R21, R9, 0x654, R14 ;  /* 0x0000065409158816 */ /* 0x000fc6000000000e */
[----:B------:R-:W-:Y:S01]  /*0350*/  @!P0 IMAD.WIDE.U32 R12, R13, 0x4, R2 ;  /* 0x000000040d0c8825 */ /* 0x000fe200078e0002 */
[----:B------:R-:W-:Y:S04]  /*0360*/  STG.E desc[UR6][R10.64], R19 ;  /* 0x000000130a007986 */ /* 0x000fe8000c101906 */
[----:B------:R0:W-:Y:S04]  /*0370*/  @!P0 STG.E desc[UR6][R12.64], R21 ;  /* 0x000000150c008986 */ /* 0x0001e8000c101906 */
[----:B------:R1:W2:Y:S01]  /*0380*/  LDG.E.64 R8, desc[UR6][R6.64] ;  /* 0x0000000606087981 */ /* 0x0002a2000c1e1b00 */
[----:B------:R-:W-:-:S04]  /*0390*/  IMAD.IADD R5, R5, 0x1, R0 ;  /* 0x0000000105057824 */ /* 0x000fc800078e0200 */
[----:B0-----:R-:W-:Y:S02]  /*03a0*/  @!P0 VIADD R13, R5, UR8 ;  /* 0x00000008050d8c36 */ /* 0x001fe40008000000 */
[----:B-1----:R-:W-:Y:S01]  /*03b0*/  IMAD.WIDE.U32 R6, R4, 0x8, R6 ;  /* 0x0000000804067825 */ /* 0x002fe200078e0006 */
[----:B--2---:R-:W-:-:S03]  /*03c0*/  SHF.R.U32.HI R15, RZ, 0xa, R8 ;  /* 0x0000000aff0f7819 */ /* 0x004fc60000011608 */
[----:B------:R-:W-:Y:S01]  /*03d0*/  @!P0 IMAD.HI.U32 R11, R9, -0x55555555, RZ ;  /* 0xaaaaaaab090b8827 */ /* 0x000fe200078e00ff */
[----:B------:R-:W-:-:S03]  /*03e0*/  @!P0 SHF.R.U32.HI R17, RZ, 0xa, R9 ;  /* 0x0000000aff118819 */ /* 0x000fc60000011609 */
[----:B------:R-:W-:Y:S01]  /*03f0*/  IMAD.HI.U32 R14, R15, -0x55555555, RZ ;  /* 0xaaaaaaab0f0e7827 */ /* 0x000fe200078e00ff */
[----:B------:R-:W-:-:S03]  /*0400*/  @!P0 SHF.R.U32.HI R11, RZ, 0xe, R11 ;  /* 0x0000000eff0b8819 */ /* 0x000fc6000001160b */
[----:B------:R-:W-:Y:S01]  /*0410*/  @!P0 IMAD.HI.U32 R18, R17, -0x55555555, RZ ;  /* 0xaaaaaaab11128827 */ /* 0x000fe200078e00ff */
[----:B------:R-:W-:-:S03]  /*0420*/  SHF.R.U32.HI R16, RZ, 0x4, R14 ;  /* 0x00000004ff107819 */ /* 0x000fc6000001160e */
[----:B------:R-:W-:Y:S01]  /*0430*/  IMAD.HI.U32 R14, R8, -0x55555555, RZ ;  /* 0xaaaaaaab080e7827 */ /* 0x000fe200078e00ff */
[----:B------:R-:W-:-:S03]  /*0440*/  @!P0 SHF.R.U32.HI R18, RZ, 0x4, R18 ;  /* 0x00000004ff128819 */ /* 0x000fc60000011612 */
[----:B------:R-:W-:Y:S01]  /*0450*/  IMAD R15, R16, -0x18, R15 ;  /* 0xffffffe8100f7824 */ /* 0x000fe200078e020f */
[----:B------:R-:W-:Y:S01]  /*0460*/  SHF.R.U32.HI R14, RZ, 0xe, R14 ;  /* 0x0000000eff0e7819 */ /* 0x000fe2000001160e */
[----:B------:R-:W-:Y:S02]  /*0470*/  @!P0 IMAD R18, R18, -0x18, R17 ;  /* 0xffffffe812128824 */ /* 0x000fe400078e0211 */
[----:B------:R-:W-:Y:S01]  /*0480*/  IMAD.SHL.U32 R10, R8, 0x400000, RZ ;  /* 0x00400000080a7824 */ /* 0x000fe200078e00ff */
[----:B------:R-:W-:Y:S01]  /*0490*/  PRMT R15, R15, 0x7604, R14 ;  /* 0x000076040f0f7816 */ /* 0x000fe2000000000e */
[C---:B------:R-:W-:Y:S01]  /*04a0*/  @!P0 IMAD.SHL.U32 R12, R9.reuse, 0x400000, RZ ;  /* 0x00400000090c8824 */ /* 0x040fe200078e00ff */
[----:B------:R-:W-:Y:S01]  /*04b0*/  @!P0 PRMT R11, R18, 0x7604, R11 ;  /* 0x00007604120b8816 */ /* 0x000fe2000000000b */
[----:B------:R-:W-:Y:S01]  /*04c0*/  IMAD.SHL.U32 R8, R8, 0x8, RZ ;  /* 0x0000000808087824 */ /* 0x000fe200078e00ff */
[----:B------:R-:W-:Y:S01]  /*04d0*/  SHF.R.U32.HI R10, RZ, 0x18, R10 ;  /* 0x00000018ff0a7819 */ /* 0x000fe2000001160a */
[----:B------:R-:W-:Y:S01]  /*04e0*/  @!P0 IMAD.SHL.U32 R9, R9, 0x8, RZ ;  /* 0x0000000809098824 */ /* 0x000fe200078e00ff */
[----:B------:R-:W-:-:S02]  /*04f0*/  @!P0 SHF.R.U32.HI R12, RZ, 0x18, R12 ;  /* 0x00000018ff0c8819 */ /* 0x000fc4000001160c */
[----:B------:R-:W-:Y:S02]  /*0500*/  PRMT R15, R10, 0x7054, R15 ;  /* 0x000070540a0f7816 */ /* 0x000fe4000000000f */
[----:B------:R-:W-:Y:S01]  /*0510*/  @!P0 PRMT R12, R12, 0x7054, R11 ;  /* 0x000070540c0c8816 */ /* 0x000fe2000000000b */
[----:B------:R-:W-:Y:S01]  /*0520*/  IMAD.WIDE.U32 R10, R5, 0x4, R2 ;  /* 0x00000004050a7825 */ /* 0x000fe200078e0002 */
[----:B------:R-:W-:Y:S02]  /*0530*/  LOP3.LUT R8, R8, 0x18, RZ, 0xe2, !PT ;  /* 0x0000001808087812 */ /* 0x000fe400078ee2ff */
[----:B------:R-:W-:Y:S02]  /*0540*/  @!P0 LOP3.LUT R9, R9, 0x18, RZ, 0xe2, !PT ;  /* 0x0000001809098812 */ /* 0x000fe400078ee2ff */
[----:B------:R-:W-:Y:S02]  /*0550*/  PRMT R19, R8, 0x654, R15 ;  /* 0x0000065408137816 */ /* 0x000fe4000000000f */
[----:B------:R-:W-:Y:S01]  /*0560*/  @!P0 PRMT R21, R9, 0x654, R12 ;  /* 0x0000065409158816 */ /* 0x000fe2000000000c */
[----:B------:R-:W-:-:S02]  /*0570*/  @!P0 IMAD.WIDE.U32 R12, R13, 0x4, R2 ;  /* 0x000000040d0c8825 */ /* 0x000fc400078e0002 */
        /* <DEDUP_REMOVED lines=408> */
[----:B------:R0:W-:Y:S04]  /*1f00*/  STG.E desc[UR6][R10.64], R19 ;  /* 0x000000130a007986 */ /* 0x0001e8000c101906 */
[----:B------:R1:W-:Y:S04]  /*1f10*/  @!P0 STG.E desc[UR6][R12.64], R21 ;  /* 0x000000150c008986 */ /* 0x0003e8000c101906 */
[----:B------:R-:W2:Y:S02]  /*1f20*/  LDG.E.64 R8, desc[UR6][R6.64] ;  /* 0x0000000606087981 */ /* 0x000ea4000c1e1b00 */
[----:B--2---:R-:W-:Y:S01]  /*1f30*/  SHF.R.U32.HI R15, RZ, 0xa, R8 ;  /* 0x0000000aff0f7819 */ /* 0x004fe20000011608 */
[----:B0-----:R-:W-:Y:S01]  /*1f40*/  @!P0 IMAD.HI.U32 R11, R9, -0x55555555, RZ ;  /* 0xaaaaaaab090b8827 */ /* 0x001fe200078e00ff */
        /* <DEDUP_REMOVED lines=12> */
[C---:B-1----:R-:W-:Y:S01]  /*2010*/  @!P0 IMAD.SHL.U32 R12, R9.reuse, 0x400000, RZ ;  /* 0x00400000090c8824 */ /* 0x042fe200078e00ff */
[----:B------:R-:W-:Y:S01]  /*2020*/  @!P0 PRMT R11, R18, 0x7604, R11 ;  /* 0x00007604120b8816 */ /* 0x000fe2000000000b */
[----:B------:R-:W-:Y:S01]  /*2030*/  IMAD.SHL.U32 R8, R8, 0x8, RZ ;  /* 0x0000000808087824 */ /* 0x000fe200078e00ff */
[----:B------:R-:W-:Y:S01]  /*2040*/  SHF.R.U32.HI R10, RZ, 0x18, R10 ;  /* 0x00000018ff0a7819 */ /* 0x000fe2000001160a */
[----:B------:R-:W-:Y:S01]  /*2050*/  @!P0 IMAD.SHL.U32 R13, R9, 0x8, RZ ;  /* 0x00000008090d8824 */ /* 0x000fe200078e00ff */
[----:B------:R-:W-:Y:S01]  /*2060*/  @!P0 SHF.R.U32.HI R12, RZ, 0x18, R12 ;  /* 0x00000018ff0c8819 */ /* 0x000fe2000001160c */
[----:B------:R-:W-:Y:S01]  /*2070*/  IMAD.IADD R9, R5, 0x1, R0 ;  /* 0x0000000105097824 */ /* 0x000fe200078e0200 */
[----:B------:R-:W-:-:S02]  /*2080*/  LOP3.LUT R5, R8, 0x18, RZ, 0xe2, !PT ;  /* 0x0000001808057812 */ /* 0x000fc400078ee2ff */
[----:B------:R-:W-:Y:S02]  /*2090*/  PRMT R10, R10, 0x7054, R15 ;  /* 0x000070540a0a7816 */ /* 0x000fe4000000000f */
[----:B------:R-:W-:Y:S02]  /*20a0*/  @!P0 PRMT R11, R12, 0x7054, R11 ;  /* 0x000070540c0b8816 */ /* 0x000fe4000000000b */
[----:B------:R-:W-:Y:S01]  /*20b0*/  @!P0 LOP3.LUT R8, R13, 0x18, RZ, 0xe2, !PT ;  /* 0x000000180d088812 */ /* 0x000fe200078ee2ff */
[----:B------:R-:W-:Y:S01]  /*20c0*/  @!P0 VIADD R13, R9, UR8 ;  /* 0x00000008090d8c36 */ /* 0x000fe20008000000 */
[----:B------:R-:W-:Y:S01]  /*20d0*/  PRMT R15, R5, 0x654, R10 ;  /* 0x00000654050f7816 */ /* 0x000fe2000000000a */
[----:B------:R-:W-:Y:S01]  /*20e0*/  IMAD.WIDE.U32 R4, R4, 0x8, R6 ;  /* 0x0000000804047825 */ /* 0x000fe200078e0006 */
[----:B------:R-:W-:-:S03]  /*20f0*/  @!P0 PRMT R17, R8, 0x654, R11 ;  /* 0x0000065408118816 */ /* 0x000fc6000000000b */
[----:B------:R-:W-:-:S04]  /*2100*/  IMAD.WIDE.U32 R10, R9, 0x4, R2 ;  /* 0x00000004090a7825 */ /* 0x000fc800078e0002 */
[----:B------:R-:W-:Y:S01]  /*2110*/  @!P0 IMAD.WIDE.U32 R12, R13, 0x4, R2 ;  /* 0x000000040d0c8825 */ /* 0x000fe200078e0002 */
[----:B------:R0:W-:Y:S04]  /*2120*/  STG.E desc[UR6][R10.64], R15 ;  /* 0x0000000f0a007986 */ /* 0x0001e8000c101906 */
[----:B------:R1:W-:Y:S04]  /*2130*/  @!P0 STG.E desc[UR6][R12.64], R17 ;  /* 0x000000110c008986 */ /* 0x0003e8000c101906 */
[----:B------:R-:W2:Y:S01]  /*2140*/  LDG.E.64 R4, desc[UR6][R4.64] ;  /* 0x0000000604047981 */ /* 0x000ea2000c1e1b00 */
[----:B------:R-:W-:Y:S01]  /*2150*/  IMAD.IADD R9, R9, 0x1, R0 ;  /* 0x0000000109097824 */ /* 0x000fe200078e0200 */
[----:B--2---:R-:W-:Y:S01]  /*2160*/  SHF.R.U32.HI R7, RZ, 0xa, R4 ;  /* 0x0000000aff077819 */ /* 0x004fe20000011604 */
[----:B------:R-:W-:-:S04]  /*2170*/  IMAD.SHL.U32 R14, R4, 0x400000, RZ ;  /* 0x00400000040e7824 */ /* 0x000fc800078e00ff */
[----:B------:R-:W-:Y:S01]  /*2180*/  IMAD.HI.U32 R6, R7, -0x55555555, RZ ;  /* 0xaaaaaaab07067827 */ /* 0x000fe200078e00ff */
[----:B------:R-:W-:-:S04]  /*2190*/  SHF.R.U32.HI R14, RZ, 0x18, R14 ;  /* 0x00000018ff0e7819 */ /* 0x000fc8000001160e */
[----:B------:R-:W-:Y:S01]  /*21a0*/  SHF.R.U32.HI R8, RZ, 0x4, R6 ;  /* 0x00000004ff087819 */ /* 0x000fe20000011606 */
[----:B------:R-:W-:-:S04]  /*21b0*/  IMAD.HI.U32 R6, R4, -0x55555555, RZ ;  /* 0xaaaaaaab04067827 */ /* 0x000fc800078e00ff */
[----:B------:R-:W-:Y:S01]  /*21c0*/  IMAD R7, R8, -0x18, R7 ;  /* 0xffffffe808077824 */ /* 0x000fe200078e0207 */
[----:B------:R-:W-:Y:S01]  /*21d0*/  SHF.R.U32.HI R6, RZ, 0xe, R6 ;  /* 0x0000000eff067819 */ /* 0x000fe20000011606 */
[----:B------:R-:W-:-:S03]  /*21e0*/  IMAD.SHL.U32 R8, R4, 0x8, RZ ;  /* 0x0000000804087824 */ /* 0x000fc600078e00ff */
[----:B------:R-:W-:Y:S02]  /*21f0*/  PRMT R7, R7, 0x7604, R6 ;  /* 0x0000760407077816 */ /* 0x000fe40000000006 */
[----:B------:R-:W-:Y:S02]  /*2200*/  LOP3.LUT R0, R8, 0x18, RZ, 0xe2, !PT ;  /* 0x0000001808007812 */ /* 0x000fe400078ee2ff */
[----:B0-----:R-:W-:Y:S01]  /*2210*/  PRMT R11, R14, 0x7054, R7 ;  /* 0x000070540e0b7816 */ /* 0x001fe20000000007 */
[----:B------:R-:W-:-:S03]  /*2220*/  IMAD.WIDE.U32 R6, R9, 0x4, R2 ;  /* 0x0000000409067825 */ /* 0x000fc600078e0002 */
[----:B------:R-:W-:-:S05]  /*2230*/  PRMT R11, R0, 0x654, R11 ;  /* 0x00000654000b7816 */ /* 0x000fca000000000b */
[----:B------:R1:W-:Y:S01]  /*2240*/  STG.E desc[UR6][R6.64], R11 ;  /* 0x0000000b06007986 */ /* 0x0003e2000c101906 */
[----:B------:R-:W-:Y:S05]  /*2250*/  @P0 EXIT ;  /* 0x000000000000094d */ /* 0x000fea0003800000 */
[----:B------:R-:W-:Y:S01]  /*2260*/  SHF.R.U32.HI R4, RZ, 0xa, R5 ;  /* 0x0000000aff047819 */ /* 0x000fe20000011605 */
[----:B-1----:R-:W-:Y:S02]  /*2270*/  IMAD.SHL.U32 R6, R5, 0x400000, RZ ;  /* 0x0040000005067824 */ /* 0x002fe400078e00ff */
[----:B------:R-:W-:Y:S02]  /*2280*/  VIADD R9, R9, UR8 ;  /* 0x0000000809097c36 */ /* 0x000fe40008000000 */
[----:B------:R-:W-:Y:S01]  /*2290*/  IMAD.HI.U32 R0, R4, -0x55555555, RZ ;  /* 0xaaaaaaab04007827 */ /* 0x000fe200078e00ff */
[----:B------:R-:W-:-:S03]  /*22a0*/  SHF.R.U32.HI R6, RZ, 0x18, R6 ;  /* 0x00000018ff067819 */ /* 0x000fc60000011606 */
[----:B------:R-:W-:Y:S01]  /*22b0*/  IMAD.WIDE.U32 R2, R9, 0x4, R2 ;  /* 0x0000000409027825 */ /* 0x000fe200078e0002 */
[----:B------:R-:W-:-:S03]  /*22c0*/  SHF.R.U32.HI R7, RZ, 0x4, R0 ;  /* 0x00000004ff077819 */ /* 0x000fc60000011600 */
[----:B------:R-:W-:-:S04]  /*22d0*/  IMAD.HI.U32 R0, R5, -0x55555555, RZ ;  /* 0xaaaaaaab05007827 */ /* 0x000fc800078e00ff */
[----:B------:R-:W-:Y:S01]  /*22e0*/  IMAD R7, R7, -0x18, R4 ;  /* 0xffffffe807077824 */ /* 0x000fe200078e0204 */
[----:B------:R-:W-:Y:S01]  /*22f0*/  SHF.R.U32.HI R0, RZ, 0xe, R0 ;  /* 0x0000000eff007819 */ /* 0x000fe20000011600 */
[----:B------:R-:W-:-:S03]  /*2300*/  IMAD.SHL.U32 R5, R5, 0x8, RZ ;  /* 0x0000000805057824 */ /* 0x000fc600078e00ff */
[----:B------:R-:W-:Y:S02]  /*2310*/  PRMT R7, R7, 0x7604, R0 ;  /* 0x0000760407077816 */ /* 0x000fe40000000000 */
[----:B------:R-:W-:Y:S02]  /*2320*/  LOP3.LUT R0, R5, 0x18, RZ, 0xe2, !PT ;  /* 0x0000001805007812 */ /* 0x000fe400078ee2ff */
[----:B------:R-:W-:-:S04]  /*2330*/  PRMT R7, R6, 0x7054, R7 ;  /* 0x0000705406077816 */ /* 0x000fc80000000007 */
[----:B------:R-:W-:-:S05]  /*2340*/  PRMT R7, R0, 0x654, R7 ;  /* 0x0000065400077816 */ /* 0x000fca0000000007 */
[----:B------:R-:W-:Y:S01]  /*2350*/  STG.E desc[UR6][R2.64], R7 ;  /* 0x0000000702007986 */ /* 0x000fe2000c101906 */
[----:B------:R-:W-:Y:S05]  /*2360*/  EXIT ;  /* 0x000000000000794d */ /* 0x000fea0003800000 */
.L_x_0:
[----:B------:R-:W-:-:S00]  /*2370*/  BRA `(.L_x_0) ;  /* 0xfffffffc00fc7947 */ /* 0x000fc0000383ffff */
[----:B------:R-:W-:-:S00]  /*2380*/  NOP ;  /* 0x0000000000007918 */ /* 0x000fc00000000000 */
[----:B------:R-:W-:-:S00]  /*2390*/  NOP ;  /* 0x0000000000007918 */ /* 0x000fc00000000000 */
[----:B------:R-:W-:-:S00]  /*23a0*/  NOP ;  /* 0x0000000000007918 */ /* 0x000fc00000000000 */
[----:B------:R-:W-:-:S00]  /*23b0*/  NOP ;  /* 0x0000000000007918 */ /* 0x000fc00000000000 */
[----:B------:R-:W-:-:S00]  /*23c0*/  NOP ;  /* 0x0000000000007918 */ /* 0x000fc00000000000 */
[----:B------:R-:W-:-:S00]  /*23d0*/  NOP ;  /* 0x0000000000007918 */ /* 0x000fc00000000000 */
[----:B------:R-:W-:-:S00]  /*23e0*/  NOP ;  /* 0x0000000000007918 */ /* 0x000fc00000000000 */
[----:B------:R-:W-:-:S00]  /*23f0*/  NOP ;  /* 0x0000000000007918 */ /* 0x000fc00000000000 */
.L_x_1:


//--------------------- .nv.shared.reserved.0     --------------------------
	.section	.nv.shared.reserved.0,"aw",@nobits
	.weak		__nv_reservedSMEM_offset_0_alias
	.size		__nv_reservedSMEM_offset_0_alias, 0, 64
	.other		__nv_reservedSMEM_offset_0_alias,@"STO_CUDA_RESERVED_SHARED STV_DEFAULT"
__nv_reservedSMEM_offset_0_alias:
	.zero		0
	.zero		64


//--------------------- .nv.constant0._Z26histo_intermediates_kernelP5uint2jjjP6uchar4 --------------------------
	.section	.nv.constant0._Z26histo_intermediates_kernelP5uint2jjjP6uchar4,"a",@progbits
	.sectionflags	@""
	.align	4
.nv.constant0._Z26histo_intermediates_kernelP5uint2jjjP6uchar4:
	.zero		928


//--------------------- SYMBOLS --------------------------

	.type		.nv.reservedSmem.offset0,@object
	.size		.nv.reservedSmem.offset0,0x4
